//
// Generated by NVIDIA NVVM Compiler
//
// Compiler Build ID: CL-36424714
// Cuda compilation tools, release 13.0, V13.0.88
// Based on NVVM 20.0.0
//

.version 9.0
.target sm_100
.address_size 64

	// .globl	_Z3addPiS_
.extern .shared .align 16 .b8 shm[];
.extern .shared .align 16 .b8 sdata[];

.visible .entry _Z3addPiS_(
	.param .u64 .ptr .align 1 _Z3addPiS__param_0,
	.param .u64 .ptr .align 1 _Z3addPiS__param_1
)
{
	.reg .pred 	%p<6>;
	.reg .b32 	%r<41>;
	.reg .b64 	%rd<11>;

	ld.param.u64 	%rd2, [_Z3addPiS__param_0];
	ld.param.u64 	%rd1, [_Z3addPiS__param_1];
	cvta.to.global.u64 	%rd3, %rd2;
	mov.u32 	%r1, %tid.x;
	mov.u32 	%r40, %ntid.x;
	mov.u32 	%r3, %ctaid.x;
	mul.lo.s32 	%r7, %r3, %r40;
	shl.b32 	%r8, %r7, 1;
	add.s32 	%r9, %r8, %r1;
	shl.b32 	%r10, %r1, 2;
	mov.u32 	%r11, shm;
	add.s32 	%r4, %r11, %r10;
	mul.wide.u32 	%rd4, %r9, 4;
	add.s64 	%rd5, %rd3, %rd4;
	ld.global.u32 	%r12, [%rd5];
	add.s32 	%r13, %r9, %r40;
	mul.wide.u32 	%rd6, %r13, 4;
	add.s64 	%rd7, %rd3, %rd6;
	ld.global.u32 	%r14, [%rd7];
	add.s32 	%r15, %r14, %r12;
	st.shared.u32 	[%r4], %r15;
	bar.sync 	0;
	setp.lt.u32 	%p1, %r40, 66;
	@%p1 bra 	$L__BB0_4;
$L__BB0_1:
	shr.u32 	%r6, %r40, 1;
	setp.ge.u32 	%p2, %r1, %r6;
	@%p2 bra 	$L__BB0_3;
	shl.b32 	%r16, %r6, 2;
	add.s32 	%r17, %r4, %r16;
	ld.shared.u32 	%r18, [%r17];
	ld.shared.u32 	%r19, [%r4];
	add.s32 	%r20, %r19, %r18;
	st.shared.u32 	[%r4], %r20;
$L__BB0_3:
	bar.sync 	0;
	setp.gt.u32 	%p3, %r40, 131;
	mov.u32 	%r40, %r6;
	@%p3 bra 	$L__BB0_1;
$L__BB0_4:
	setp.gt.u32 	%p4, %r1, 31;
	@%p4 bra 	$L__BB0_7;
	ld.volatile.shared.u32 	%r21, [%r4+128];
	ld.volatile.shared.u32 	%r22, [%r4];
	add.s32 	%r23, %r22, %r21;
	st.volatile.shared.u32 	[%r4], %r23;
	ld.volatile.shared.u32 	%r24, [%r4+64];
	ld.volatile.shared.u32 	%r25, [%r4];
	add.s32 	%r26, %r25, %r24;
	st.volatile.shared.u32 	[%r4], %r26;
	ld.volatile.shared.u32 	%r27, [%r4+32];
	ld.volatile.shared.u32 	%r28, [%r4];
	add.s32 	%r29, %r28, %r27;
	st.volatile.shared.u32 	[%r4], %r29;
	ld.volatile.shared.u32 	%r30, [%r4+16];
	ld.volatile.shared.u32 	%r31, [%r4];
	add.s32 	%r32, %r31, %r30;
	st.volatile.shared.u32 	[%r4], %r32;
	ld.volatile.shared.u32 	%r33, [%r4+8];
	ld.volatile.shared.u32 	%r34, [%r4];
	add.s32 	%r35, %r34, %r33;
	st.volatile.shared.u32 	[%r4], %r35;
	ld.volatile.shared.u32 	%r36, [%r4+4];
	ld.volatile.shared.u32 	%r37, [%r4];
	add.s32 	%r38, %r37, %r36;
	st.volatile.shared.u32 	[%r4], %r38;
	setp.ne.s32 	%p5, %r1, 0;
	@%p5 bra 	$L__BB0_7;
	ld.shared.u32 	%r39, [shm];
	cvta.to.global.u64 	%rd8, %rd1;
	mul.wide.u32 	%rd9, %r3, 4;
	add.s64 	%rd10, %rd8, %rd9;
	st.global.u32 	[%rd10], %r39;
$L__BB0_7:
	ret;

}
	// .globl	_Z7reduce4PiS_j
.visible .entry _Z7reduce4PiS_j(
	.param .u64 .ptr .align 1 _Z7reduce4PiS_j_param_0,
	.param .u64 .ptr .align 1 _Z7reduce4PiS_j_param_1,
	.param .u32 _Z7reduce4PiS_j_param_2
)
{
	.reg .pred 	%p<7>;
	.reg .b32 	%r<38>;
	.reg .b64 	%rd<11>;

	ld.param.u64 	%rd1, [_Z7reduce4PiS_j_param_0];
	ld.param.u64 	%rd2, [_Z7reduce4PiS_j_param_1];
	ld.param.u32 	%r8, [_Z7reduce4PiS_j_param_2];
	mov.u32 	%r1, %tid.x;
	mov.u32 	%r2, %ctaid.x;
	mov.u32 	%r37, %ntid.x;
	mul.lo.s32 	%r9, %r37, %r2;
	shl.b32 	%r10, %r9, 1;
	add.s32 	%r4, %r10, %r1;
	shl.b32 	%r11, %r1, 2;
	mov.u32 	%r12, sdata;
	add.s32 	%r5, %r12, %r11;
	mov.b32 	%r13, 0;
	st.shared.u32 	[%r5], %r13;
	setp.ge.u32 	%p1, %r4, %r8;
	@%p1 bra 	$L__BB1_2;
	cvta.to.global.u64 	%rd3, %rd2;
	mul.wide.u32 	%rd4, %r4, 4;
	add.s64 	%rd5, %rd3, %rd4;
	ld.global.u32 	%r14, [%rd5];
	add.s32 	%r15, %r4, %r37;
	mul.wide.u32 	%rd6, %r15, 4;
	add.s64 	%rd7, %rd3, %rd6;
	ld.global.u32 	%r16, [%rd7];
	add.s32 	%r17, %r16, %r14;
	st.shared.u32 	[%r5], %r17;
$L__BB1_2:
	bar.sync 	0;
	setp.lt.u32 	%p2, %r37, 66;
	@%p2 bra 	$L__BB1_6;
$L__BB1_3:
	shr.u32 	%r7, %r37, 1;
	setp.ge.u32 	%p3, %r1, %r7;
	@%p3 bra 	$L__BB1_5;
	shl.b32 	%r18, %r7, 2;
	add.s32 	%r19, %r5, %r18;
	ld.shared.u32 	%r20, [%r19];
	ld.shared.u32 	%r21, [%r5];
	add.s32 	%r22, %r21, %r20;
	st.shared.u32 	[%r5], %r22;
$L__BB1_5:
	bar.sync 	0;
	setp.gt.u32 	%p4, %r37, 131;
	mov.u32 	%r37, %r7;
	@%p4 bra 	$L__BB1_3;
$L__BB1_6:
	setp.gt.u32 	%p5, %r1, 31;
	@%p5 bra 	$L__BB1_9;
	ld.shared.u32 	%r23, [%r5+128];
	ld.shared.u32 	%r24, [%r5];
	add.s32 	%r25, %r24, %r23;
	ld.shared.u32 	%r26, [%r5+64];
	add.s32 	%r27, %r26, %r25;
	ld.shared.u32 	%r28, [%r5+32];
	add.s32 	%r29, %r28, %r27;
	ld.shared.u32 	%r30, [%r5+16];
	add.s32 	%r31, %r30, %r29;
	ld.shared.u32 	%r32, [%r5+8];
	add.s32 	%r33, %r32, %r31;
	ld.shared.u32 	%r34, [%r5+4];
	add.s32 	%r35, %r34, %r33;
	st.shared.u32 	[%r5], %r35;
	setp.ne.s32 	%p6, %r1, 0;
	@%p6 bra 	$L__BB1_9;
	ld.shared.u32 	%r36, [sdata];
	cvta.to.global.u64 	%rd8, %rd1;
	mul.wide.u32 	%rd9, %r2, 4;
	add.s64 	%rd10, %rd8, %rd9;
	st.global.u32 	[%rd10], %r36;
$L__BB1_9:
	ret;

}


// ===== COMPILED SASS (sm_100) =====

	.target	sm_100

	.elftype	@"ET_EXEC"


//--------------------- .note.nv.tkinfo           --------------------------
	.section	.note.nv.tkinfo,"",@"SHT_NOTE"
	.sectionflags	@"SHF_NOTE_NV_TKINFO"
	.tkinfo
        /*0018*/ 	.word	0x00000002
        /*0030*/ 	.string	""
        /*0030*/ 	.string	"ptxas"
        /*0030*/ 	.string	"Cuda compilation tools, release 13.0, V13.0.88"
        /*0030*/ 	.string	"Build cuda_13.0.r13.0/compiler.36424714_0"
        /*0030*/ 	.string	"-arch sm_100 -m 64 "



//--------------------- .note.nv.cuinfo           --------------------------
	.section	.note.nv.cuinfo,"",@"SHT_NOTE"
	.sectionflags	@"SHF_NOTE_NV_CUINFO"
        /*0018*/ 	.short	0x0002
        /*001a*/ 	.short	0x0064
        /*001c*/ 	.short	0x0082
	.zero		2


//--------------------- .nv.info                  --------------------------
	.section	.nv.info,"",@"SHT_CUDA_INFO"
	.align	4


	//----- nvinfo : EIATTR_REGCOUNT
	.align		4
        /*0000*/ 	.byte	0x04, 0x2f
        /*0002*/ 	.short	(.L_1 - .L_0)
	.align		4
.L_0:
        /*0004*/ 	.word	index@(_Z3addPiS_)
        /*0008*/ 	.word	0x0000000d


	//----- nvinfo : EIATTR_FRAME_SIZE
	.align		4
.L_1:
        /*000c*/ 	.byte	0x04, 0x11
        /*000e*/ 	.short	(.L_3 - .L_2)
	.align		4
.L_2:
        /*0010*/ 	.word	index@(_Z3addPiS_)
        /*0014*/ 	.word	0x00000000


	//----- nvinfo : EIATTR_REGCOUNT
	.align		4
.L_3:
        /*0018*/ 	.byte	0x04, 0x2f
        /*001a*/ 	.short	(.L_5 - .L_4)
	.align		4
.L_4:
        /*001c*/ 	.word	index@(_Z7reduce4PiS_j)
        /*0020*/ 	.word	0x0000000d


	//----- nvinfo : EIATTR_FRAME_SIZE
	.align		4
.L_5:
        /*0024*/ 	.byte	0x04, 0x11
        /*0026*/ 	.short	(.L_7 - .L_6)
	.align		4
.L_6:
        /*0028*/ 	.word	index@(_Z7reduce4PiS_j)
        /*002c*/ 	.word	0x00000000


	//----- nvinfo : EIATTR_MIN_STACK_SIZE
	.align		4
.L_7:
        /*0030*/ 	.byte	0x04, 0x12
        /*0032*/ 	.short	(.L_9 - .L_8)
	.align		4
.L_8:
        /*0034*/ 	.word	index@(_Z7reduce4PiS_j)
        /*0038*/ 	.word	0x00000000


	//----- nvinfo : EIATTR_MIN_STACK_SIZE
	.align		4
.L_9:
        /*003c*/ 	.byte	0x04, 0x12
        /*003e*/ 	.short	(.L_11 - .L_10)
	.align		4
.L_10:
        /*0040*/ 	.word	index@(_Z3addPiS_)
        /*0044*/ 	.word	0x00000000
.L_11:


//--------------------- .nv.compat                --------------------------
	.section	.nv.compat,"",@"SHT_CUDA_COMPAT_INFO"
	.align	4
        /*0000*/ 	.byte	0x02, 0x09, 0x00, 0x00, 0x02, 0x02, 0x01, 0x00, 0x02, 0x05, 0x05, 0x00, 0x03, 0x07, 0x01, 0x01
        /*0010*/ 	.byte	0x02, 0x03, 0x00, 0x00, 0x02, 0x06, 0x01, 0x00, 0x04, 0x0b, 0x08, 0x00, 0x09, 0x00, 0x00, 0x00
        /*0020*/ 	.byte	0x00, 0x00, 0x00, 0x00


//--------------------- .nv.info._Z7reduce4PiS_j  --------------------------
	.section	.nv.info._Z7reduce4PiS_j,"",@"SHT_CUDA_INFO"
	.sectionflags	@""
	.align	4


	//----- nvinfo : EIATTR_CUDA_API_VERSION
	.align		4
        /*0000*/ 	.byte	0x04, 0x37
        /*0002*/ 	.short	(.L_13 - .L_12)
.L_12:
        /*0004*/ 	.word	0x00000082


	//----- nvinfo : EIATTR_KPARAM_INFO
	.align		4
.L_13:
        /*0008*/ 	.byte	0x04, 0x17
        /*000a*/ 	.short	(.L_15 - .L_14)
.L_14:
        /*000c*/ 	.word	0x00000000
        /*0010*/ 	.short	0x0002
        /*0012*/ 	.short	0x0010
        /*0014*/ 	.byte	0x00, 0xf0, 0x11, 0x00


	//----- nvinfo : EIATTR_KPARAM_INFO
	.align		4
.L_15:
        /*0018*/ 	.byte	0x04, 0x17
        /*001a*/ 	.short	(.L_17 - .L_16)
.L_16:
        /*001c*/ 	.word	0x00000000
        /*0020*/ 	.short	0x0001
        /*0022*/ 	.short	0x0008
        /*0024*/ 	.byte	0x00, 0xf5, 0x21, 0x00


	//----- nvinfo : EIATTR_KPARAM_INFO
	.align		4
.L_17:
        /*0028*/ 	.byte	0x04, 0x17
        /*002a*/ 	.short	(.L_19 - .L_18)
.L_18:
        /*002c*/ 	.word	0x00000000
        /*0030*/ 	.short	0x0000
        /*0032*/ 	.short	0x0000
        /*0034*/ 	.byte	0x00, 0xf5, 0x21, 0x00


	//----- nvinfo : EIATTR_SPARSE_MMA_MASK
	.align		4
.L_19:
        /*0038*/ 	.byte	0x03, 0x50
        /*003a*/ 	.short	0x0000


	//----- nvinfo : EIATTR_MAXREG_COUNT
	.align		4
        /*003c*/ 	.byte	0x03, 0x1b
        /*003e*/ 	.short	0x00ff


	//----- nvinfo : EIATTR_NUM_BARRIERS
	.align		4
        /*0040*/ 	.byte	0x02, 0x4c
        /*0042*/ 	.byte	0x01
	.zero		1


	//----- nvinfo : EIATTR_MERCURY_ISA_VERSION
	.align		4
        /*0044*/ 	.byte	0x03, 0x5f
        /*0046*/ 	.short	0x0101


	//----- nvinfo : EIATTR_VRC_CTA_INIT_COUNT
	.align		4
        /*0048*/ 	.byte	0x02, 0x4a
	.zero		1
	.zero		1


	//----- nvinfo : EIATTR_EXIT_INSTR_OFFSETS
	.align		4
        /*004c*/ 	.byte	0x04, 0x1c
        /*004e*/ 	.short	(.L_21 - .L_20)


	//   ....[0]....
.L_20:
        /*0050*/ 	.word	0x00000260


	//   ....[1]....
        /*0054*/ 	.word	0x00000330


	//   ....[2]....
        /*0058*/ 	.word	0x000003b0


	//----- nvinfo : EIATTR_CBANK_PARAM_SIZE
	.align		4
.L_21:
        /*005c*/ 	.byte	0x03, 0x19
        /*005e*/ 	.short	0x0014


	//----- nvinfo : EIATTR_PARAM_CBANK
	.align		4
        /*0060*/ 	.byte	0x04, 0x0a
        /*0062*/ 	.short	(.L_23 - .L_22)
	.align		4
.L_22:
        /*0064*/ 	.word	index@(.nv.constant0._Z7reduce4PiS_j)
        /*0068*/ 	.short	0x0380
        /*006a*/ 	.short	0x0014


	//----- nvinfo : EIATTR_SW_WAR
	.align		4
.L_23:
        /*006c*/ 	.byte	0x04, 0x36
        /*006e*/ 	.short	(.L_25 - .L_24)
.L_24:
        /*0070*/ 	.word	0x00000008
.L_25:


//--------------------- .nv.info._Z3addPiS_       --------------------------
	.section	.nv.info._Z3addPiS_,"",@"SHT_CUDA_INFO"
	.sectionflags	@""
	.align	4


	//----- nvinfo : EIATTR_CUDA_API_VERSION
	.align		4
        /*0000*/ 	.byte	0x04, 0x37
        /*0002*/ 	.short	(.L_27 - .L_26)
.L_26:
        /*0004*/ 	.word	0x00000082


	//----- nvinfo : EIATTR_KPARAM_INFO
	.align		4
.L_27:
        /*0008*/ 	.byte	0x04, 0x17
        /*000a*/ 	.short	(.L_29 - .L_28)
.L_28:
        /*000c*/ 	.word	0x00000000
        /*0010*/ 	.short	0x0001
        /*0012*/ 	.short	0x0008
        /*0014*/ 	.byte	0x00, 0xf5, 0x21, 0x00


	//----- nvinfo : EIATTR_KPARAM_INFO
	.align		4
.L_29:
        /*0018*/ 	.byte	0x04, 0x17
        /*001a*/ 	.short	(.L_31 - .L_30)
.L_30:
        /*001c*/ 	.word	0x00000000
        /*0020*/ 	.short	0x0000
        /*0022*/ 	.short	0x0000
        /*0024*/ 	.byte	0x00, 0xf5, 0x21, 0x00


	//----- nvinfo : EIATTR_SPARSE_MMA_MASK
	.align		4
.L_31:
        /*0028*/ 	.byte	0x03, 0x50
        /*002a*/ 	.short	0x0000


	//----- nvinfo : EIATTR_MAXREG_COUNT
	.align		4
        /*002c*/ 	.byte	0x03, 0x1b
        /*002e*/ 	.short	0x00ff


	//----- nvinfo : EIATTR_NUM_BARRIERS
	.align		4
        /*0030*/ 	.byte	0x02, 0x4c
        /*0032*/ 	.byte	0x01
	.zero		1


	//----- nvinfo : EIATTR_MERCURY_ISA_VERSION
	.align		4
        /*0034*/ 	.byte	0x03, 0x5f
        /*0036*/ 	.short	0x0101


	//----- nvinfo : EIATTR_VRC_CTA_INIT_COUNT
	.align		4
        /*0038*/ 	.byte	0x02, 0x4a
	.zero		1
	.zero		1


	//----- nvinfo : EIATTR_EXIT_INSTR_OFFSETS
	.align		4
        /*003c*/ 	.byte	0x04, 0x1c
        /*003e*/ 	.short	(.L_33 - .L_32)


	//   ....[0]....
.L_32:
        /*0040*/ 	.word	0x00000230


	//   ....[1]....
        /*0044*/ 	.word	0x000003d0


	//   ....[2]....
        /*0048*/ 	.word	0x00000450


	//----- nvinfo : EIATTR_CBANK_PARAM_SIZE
	.align		4
.L_33:
        /*004c*/ 	.byte	0x03, 0x19
        /*004e*/ 	.short	0x0010


	//----- nvinfo : EIATTR_PARAM_CBANK
	.align		4
        /*0050*/ 	.byte	0x04, 0x0a
        /*0052*/ 	.short	(.L_35 - .L_34)
	.align		4
.L_34:
        /*0054*/ 	.word	index@(.nv.constant0._Z3addPiS_)
        /*0058*/ 	.short	0x0380
        /*005a*/ 	.short	0x0010


	//----- nvinfo : EIATTR_SW_WAR
	.align		4
.L_35:
        /*005c*/ 	.byte	0x04, 0x36
        /*005e*/ 	.short	(.L_37 - .L_36)
.L_36:
        /*0060*/ 	.word	0x00000008
.L_37:


//--------------------- .nv.callgraph             --------------------------
	.section	.nv.callgraph,"",@"SHT_CUDA_CALLGRAPH"
	.align	4
	.sectionentsize	8
	.align		4
        /*0000*/ 	.word	0x00000000
	.align		4
        /*0004*/ 	.word	0xffffffff
	.align		4
        /*0008*/ 	.word	0x00000000
	.align		4
        /*000c*/ 	.word	0xfffffffe
	.align		4
        /*0010*/ 	.word	0x00000000
	.align		4
        /*0014*/ 	.word	0xfffffffd
	.align		4
        /*0018*/ 	.word	0x00000000
	.align		4
        /*001c*/ 	.word	0xfffffffc


//--------------------- .text._Z7reduce4PiS_j     --------------------------
	.section	.text._Z7reduce4PiS_j,"ax",@progbits
	.align	128
        .global         _Z7reduce4PiS_j
        .type           _Z7reduce4PiS_j,@function
        .size           _Z7reduce4PiS_j,(.L_x_6 - _Z7reduce4PiS_j)
        .other          _Z7reduce4PiS_j,@"STO_CUDA_ENTRY STV_DEFAULT"
_Z7reduce4PiS_j:
.text._Z7reduce4PiS_j:
[----:B------:R-:W-:Y:S01]  /*0000*/  LDC R1, c[0x0][0x37c] ;  /* 0x0000df00ff017b82 */ /* 0x000fe20000000800 */
[----:B------:R-:W0:Y:S01]  /*0010*/  S2R R0, SR_CTAID.X ;  /* 0x0000000000007919 */ /* 0x000e220000002500 */
[----:B------:R-:W1:Y:S01]  /*0020*/  LDCU UR4, c[0x0][0x360] ;  /* 0x00006c00ff0477ac */ /* 0x000e620008000800 */
[----:B------:R-:W2:Y:S01]  /*0030*/  S2R R2, SR_TID.X ;  /* 0x0000000000027919 */ /* 0x000ea20000002100 */
[----:B------:R-:W3:Y:S01]  /*0040*/  LDCU UR5, c[0x0][0x390] ;  /* 0x00007200ff0577ac */ /* 0x000ee20008000800 */
[----:B------:R-:W4:Y:S01]  /*0050*/  LDCU.64 UR6, c[0x0][0x358] ;  /* 0x00006b00ff0677ac */ /* 0x000f220008000a00 */
[----:B-1----:R-:W-:Y:S02]  /*0060*/  IMAD.U32 R8, RZ, RZ, UR4 ;  /* 0x00000004ff087e24 */ /* 0x002fe4000f8e00ff */
[----:B0-----:R-:W-:-:S04]  /*0070*/  IMAD R3, R0, UR4, RZ ;  /* 0x0000000400037c24 */ /* 0x001fc8000f8e02ff */
[----:B--2---:R-:W-:-:S05]  /*0080*/  IMAD R3, R3, 0x2, R2 ;  /* 0x0000000203037824 */ /* 0x004fca00078e0202 */
[----:B---3--:R-:W-:-:S13]  /*0090*/  ISETP.GE.U32.AND P1, PT, R3, UR5, PT ;  /* 0x0000000503007c0c */ /* 0x008fda000bf26070 */
[----:B------:R-:W0:Y:S01]  /*00a0*/  @!P1 LDC.64 R6, c[0x0][0x388] ;  /* 0x0000e200ff069b82 */ /* 0x000e220000000a00 */
[C---:B------:R-:W-:Y:S02]  /*00b0*/  @!P1 IMAD.IADD R9, R3.reuse, 0x1, R8 ;  /* 0x0000000103099824 */ /* 0x040fe400078e0208 */
[----:B0-----:R-:W-:-:S04]  /*00c0*/  @!P1 IMAD.WIDE.U32 R4, R3, 0x4, R6 ;  /* 0x0000000403049825 */ /* 0x001fc800078e0006 */
[----:B------:R-:W-:Y:S02]  /*00d0*/  @!P1 IMAD.WIDE.U32 R6, R9, 0x4, R6 ;  /* 0x0000000409069825 */ /* 0x000fe400078e0006 */
[----:B----4-:R-:W2:Y:S04]  /*00e0*/  @!P1 LDG.E R4, desc[UR6][R4.64] ;  /* 0x0000000604049981 */ /* 0x010ea8000c1e1900 */
[----:B------:R-:W2:Y:S01]  /*00f0*/  @!P1 LDG.E R7, desc[UR6][R6.64] ;  /* 0x0000000606079981 */ /* 0x000ea2000c1e1900 */
[----:B------:R-:W0:Y:S01]  /*0100*/  S2UR UR5, SR_CgaCtaId ;  /* 0x00000000000579c3 */ /* 0x000e220000008800 */
[----:B------:R-:W-:Y:S01]  /*0110*/  UMOV UR4, 0x400 ;  /* 0x0000040000047882 */ /* 0x000fe20000000000 */
[----:B------:R-:W-:Y:S01]  /*0120*/  ISETP.GE.U32.AND P0, PT, R8, 0x42, PT ;  /* 0x000000420800780c */ /* 0x000fe20003f06070 */
[----:B------:R-:W-:Y:S01]  /*0130*/  IMAD.MOV.U32 R10, RZ, RZ, RZ ;  /* 0x000000ffff0a7224 */ /* 0x000fe200078e00ff */
[----:B0-----:R-:W-:-:S06]  /*0140*/  ULEA UR4, UR5, UR4, 0x18 ;  /* 0x0000000405047291 */ /* 0x001fcc000f8ec0ff */
[----:B------:R-:W-:Y:S02]  /*0150*/  LEA R3, R2, UR4, 0x2 ;  /* 0x0000000402037c11 */ /* 0x000fe4000f8e10ff */
[----:B--2---:R-:W-:Y:S02]  /*0160*/  @!P1 IADD3 R10, PT, PT, R4, R7, RZ ;  /* 0x00000007040a9210 */ /* 0x004fe40007ffe0ff */
[----:B------:R-:W-:-:S03]  /*0170*/  ISETP.GT.U32.AND P1, PT, R2, 0x1f, PT ;  /* 0x0000001f0200780c */ /* 0x000fc60003f24070 */
[----:B------:R0:W-:Y:S01]  /*0180*/  STS [R3], R10 ;  /* 0x0000000a03007388 */ /* 0x0001e20000000800 */
[----:B------:R-:W-:Y:S06]  /*0190*/  BAR.SYNC.DEFER_BLOCKING 0x0 ;  /* 0x0000000000007b1d */ /* 0x000fec0000010000 */
[----:B------:R-:W-:Y:S05]  /*01a0*/  @!P0 BRA `(.L_x_0) ;  /* 0x00000000002c8947 */ /* 0x000fea0003800000 */
.L_x_1:
[----:B------:R-:W-:-:S04]  /*01b0*/  SHF.R.U32.HI R7, RZ, 0x1, R8 ;  /* 0x00000001ff077819 */ /* 0x000fc80000011608 */
[----:B------:R-:W-:-:S13]  /*01c0*/  ISETP.GE.U32.AND P0, PT, R2, R7, PT ;  /* 0x000000070200720c */ /* 0x000fda0003f06070 */
[----:B------:R-:W-:Y:S01]  /*01d0*/  @!P0 IMAD R4, R7, 0x4, R3 ;  /* 0x0000000407048824 */ /* 0x000fe200078e0203 */
[----:B------:R-:W-:Y:S05]  /*01e0*/  @!P0 LDS R5, [R3] ;  /* 0x0000000003058984 */ /* 0x000fea0000000800 */
[----:B------:R-:W1:Y:S02]  /*01f0*/  @!P0 LDS R4, [R4] ;  /* 0x0000000004048984 */ /* 0x000e640000000800 */
[----:B-1----:R-:W-:-:S05]  /*0200*/  @!P0 IMAD.IADD R6, R4, 0x1, R5 ;  /* 0x0000000104068824 */ /* 0x002fca00078e0205 */
[----:B------:R1:W-:Y:S01]  /*0210*/  @!P0 STS [R3], R6 ;  /* 0x0000000603008388 */ /* 0x0003e20000000800 */
[----:B------:R-:W-:Y:S01]  /*0220*/  BAR.SYNC.DEFER_BLOCKING 0x0 ;  /* 0x0000000000007b1d */ /* 0x000fe20000010000 */
[----:B------:R-:W-:Y:S02]  /*0230*/  ISETP.GT.U32.AND P0, PT, R8, 0x83, PT ;  /* 0x000000830800780c */ /* 0x000fe40003f04070 */
[----:B------:R-:W-:-:S11]  /*0240*/  MOV R8, R7 ;  /* 0x0000000700087202 */ /* 0x000fd60000000f00 */
[----:B-1----:R-:W-:Y:S05]  /*0250*/  @P0 BRA `(.L_x_1) ;  /* 0xfffffffc00d40947 */ /* 0x002fea000383ffff */
.L_x_0:
[----:B------:R-:W-:Y:S05]  /*0260*/  @P1 EXIT ;  /* 0x000000000000194d */ /* 0x000fea0003800000 */
[----:B------:R-:W-:Y:S01]  /*0270*/  LDS R4, [R3+0x80] ;  /* 0x0000800003047984 */ /* 0x000fe20000000800 */
[----:B------:R-:W-:-:S03]  /*0280*/  ISETP.NE.AND P0, PT, R2, RZ, PT ;  /* 0x000000ff0200720c */ /* 0x000fc60003f05270 */
[----:B------:R-:W-:Y:S04]  /*0290*/  LDS R5, [R3] ;  /* 0x0000000003057984 */ /* 0x000fe80000000800 */
[----:B------:R-:W1:Y:S04]  /*02a0*/  LDS R6, [R3+0x40] ;  /* 0x0000400003067984 */ /* 0x000e680000000800 */
[----:B------:R-:W-:Y:S04]  /*02b0*/  LDS R7, [R3+0x20] ;  /* 0x0000200003077984 */ /* 0x000fe80000000800 */
[----:B------:R-:W2:Y:S04]  /*02c0*/  LDS R8, [R3+0x10] ;  /* 0x0000100003087984 */ /* 0x000ea80000000800 */
[----:B------:R-:W-:Y:S04]  /*02d0*/  LDS R9, [R3+0x8] ;  /* 0x0000080003097984 */ /* 0x000fe80000000800 */
[----:B0-----:R-:W0:Y:S01]  /*02e0*/  LDS R10, [R3+0x4] ;  /* 0x00000400030a7984 */ /* 0x001e220000000800 */
[----:B-1----:R-:W-:-:S04]  /*02f0*/  IADD3 R4, PT, PT, R6, R5, R4 ;  /* 0x0000000506047210 */ /* 0x002fc80007ffe004 */
[----:B--2---:R-:W-:-:S04]  /*0300*/  IADD3 R4, PT, PT, R8, R7, R4 ;  /* 0x0000000708047210 */ /* 0x004fc80007ffe004 */
[----:B0-----:R-:W-:-:S05]  /*0310*/  IADD3 R4, PT, PT, R10, R9, R4 ;  /* 0x000000090a047210 */ /* 0x001fca0007ffe004 */
[----:B------:R0:W-:Y:S01]  /*0320*/  STS [R3], R4 ;  /* 0x0000000403007388 */ /* 0x0001e20000000800 */
[----:B------:R-:W-:Y:S05]  /*0330*/  @P0 EXIT ;  /* 0x000000000000094d */ /* 0x000fea0003800000 */
[----:B------:R-:W1:Y:S01]  /*0340*/  S2UR UR5, SR_CgaCtaId ;  /* 0x00000000000579c3 */ /* 0x000e620000008800 */
[----:B------:R-:W-:-:S07]  /*0350*/  UMOV UR4, 0x400 ;  /* 0x0000040000047882 */ /* 0x000fce0000000000 */
[----:B0-----:R-:W0:Y:S01]  /*0360*/  LDC.64 R2, c[0x0][0x380] ;  /* 0x0000e000ff027b82 */ /* 0x001e220000000a00 */
[----:B-1----:R-:W-:Y:S01]  /*0370*/  ULEA UR4, UR5, UR4, 0x18 ;  /* 0x0000000405047291 */ /* 0x002fe2000f8ec0ff */
[----:B0-----:R-:W-:-:S08]  /*0380*/  IMAD.WIDE.U32 R2, R0, 0x4, R2 ;  /* 0x0000000400027825 */ /* 0x001fd000078e0002 */
[----:B------:R-:W0:Y:S04]  /*0390*/  LDS R5, [UR4] ;  /* 0x00000004ff057984 */ /* 0x000e280008000800 */
[----:B0-----:R-:W-:Y:S01]  /*03a0*/  STG.E desc[UR6][R2.64], R5 ;  /* 0x0000000502007986 */ /* 0x001fe2000c101906 */
[----:B------:R-:W-:Y:S05]  /*03b0*/  EXIT ;  /* 0x000000000000794d */ /* 0x000fea0003800000 */
.L_x_2:
[----:B------:R-:W-:-:S00]  /*03c0*/  BRA `(.L_x_2) ;  /* 0xfffffffc00fc7947 */ /* 0x000fc0000383ffff */
[----:B------:R-:W-:-:S00]  /*03d0*/  NOP ;  /* 0x0000000000007918 */ /* 0x000fc00000000000 */
        /* <DEDUP_REMOVED lines=10> */
.L_x_6:


//--------------------- .text._Z3addPiS_          --------------------------
	.section	.text._Z3addPiS_,"ax",@progbits
	.align	128
        .global         _Z3addPiS_
        .type           _Z3addPiS_,@function
        .size           _Z3addPiS_,(.L_x_7 - _Z3addPiS_)
        .other          _Z3addPiS_,@"STO_CUDA_ENTRY STV_DEFAULT"
_Z3addPiS_:
.text._Z3addPiS_:
[----:B------:R-:W-:Y:S01]  /*0000*/  LDC R1, c[0x0][0x37c] ;  /* 0x0000df00ff017b82 */ /* 0x000fe20000000800 */
[----:B------:R-:W0:Y:S01]  /*0010*/  S2R R0, SR_CTAID.X ;  /* 0x0000000000007919 */ /* 0x000e220000002500 */
[----:B------:R-:W0:Y:S06]  /*0020*/  LDCU UR8, c[0x0][0x360] ;  /* 0x00006c00ff0877ac */ /* 0x000e2c0008000800 */
[----:B------:R-:W1:Y:S01]  /*0030*/  LDC.64 R6, c[0x0][0x380] ;  /* 0x0000e000ff067b82 */ /* 0x000e620000000a00 */
[----:B------:R-:W2:Y:S01]  /*0040*/  S2R R2, SR_TID.X ;  /* 0x0000000000027919 */ /* 0x000ea20000002100 */
[----:B------:R-:W3:Y:S01]  /*0050*/  LDCU.64 UR6, c[0x0][0x358] ;  /* 0x00006b00ff0677ac */ /* 0x000ee20008000a00 */
[----:B0-----:R-:W-:-:S04]  /*0060*/  IMAD R3, R0, UR8, RZ ;  /* 0x0000000800037c24 */ /* 0x001fc8000f8e02ff */
[----:B--2---:R-:W-:-:S04]  /*0070*/  IMAD R3, R3, 0x2, R2 ;  /* 0x0000000203037824 */ /* 0x004fc800078e0202 */
[C---:B-1----:R-:W-:Y:S01]  /*0080*/  IMAD.WIDE.U32 R4, R3.reuse, 0x4, R6 ;  /* 0x0000000403047825 */ /* 0x042fe200078e0006 */
[----:B------:R-:W-:-:S05]  /*0090*/  IADD3 R9, PT, PT, R3, UR8, RZ ;  /* 0x0000000803097c10 */ /* 0x000fca000fffe0ff */
[----:B------:R-:W-:Y:S01]  /*00a0*/  IMAD.WIDE.U32 R6, R9, 0x4, R6 ;  /* 0x0000000409067825 */ /* 0x000fe200078e0006 */
[----:B---3--:R-:W2:Y:S05]  /*00b0*/  LDG.E R4, desc[UR6][R4.64] ;  /* 0x0000000604047981 */ /* 0x008eaa000c1e1900 */
[----:B------:R-:W2:Y:S01]  /*00c0*/  LDG.E R7, desc[UR6][R6.64] ;  /* 0x0000000606077981 */ /* 0x000ea2000c1e1900 */
[----:B------:R-:W0:Y:S01]  /*00d0*/  S2UR UR5, SR_CgaCtaId ;  /* 0x00000000000579c3 */ /* 0x000e220000008800 */
[----:B------:R-:W-:Y:S01]  /*00e0*/  UMOV UR4, 0x400 ;  /* 0x0000040000047882 */ /* 0x000fe20000000000 */
[----:B------:R-:W-:Y:S01]  /*00f0*/  UISETP.GE.U32.AND UP0, UPT, UR8, 0x42, UPT ;  /* 0x000000420800788c */ /* 0x000fe2000bf06070 */
[----:B------:R-:W-:Y:S01]  /*0100*/  ISETP.GT.U32.AND P0, PT, R2, 0x1f, PT ;  /* 0x0000001f0200780c */ /* 0x000fe20003f04070 */
[----:B0-----:R-:W-:-:S06]  /*0110*/  ULEA UR4, UR5, UR4, 0x18 ;  /* 0x0000000405047291 */ /* 0x001fcc000f8ec0ff */
[----:B------:R-:W-:Y:S01]  /*0120*/  LEA R3, R2, UR4, 0x2 ;  /* 0x0000000402037c11 */ /* 0x000fe2000f8e10ff */
[----:B--2---:R-:W-:-:S05]  /*0130*/  IMAD.IADD R8, R4, 0x1, R7 ;  /* 0x0000000104087824 */ /* 0x004fca00078e0207 */
[----:B------:R0:W-:Y:S01]  /*0140*/  STS [R3], R8 ;  /* 0x0000000803007388 */ /* 0x0001e20000000800 */
[----:B------:R-:W-:Y:S06]  /*0150*/  BAR.SYNC.DEFER_BLOCKING 0x0 ;  /* 0x0000000000007b1d */ /* 0x000fec0000010000 */
[----:B------:R-:W-:Y:S05]  /*0160*/  BRA.U !UP0, `(.L_x_3) ;  /* 0x0000000108307547 */ /* 0x000fea000b800000 */
[----:B------:R-:W-:-:S07]  /*0170*/  MOV R4, UR8 ;  /* 0x0000000800047c02 */ /* 0x000fce0008000f00 */
.L_x_4:
[----:B------:R-:W-:-:S04]  /*0180*/  SHF.R.U32.HI R7, RZ, 0x1, R4 ;  /* 0x00000001ff077819 */ /* 0x000fc80000011604 */
[----:B------:R-:W-:-:S13]  /*0190*/  ISETP.GE.U32.AND P1, PT, R2, R7, PT ;  /* 0x000000070200720c */ /* 0x000fda0003f26070 */
[----:B------:R-:W-:Y:S01]  /*01a0*/  @!P1 IMAD R5, R7, 0x4, R3 ;  /* 0x0000000407059824 */ /* 0x000fe200078e0203 */
[----:B------:R-:W-:Y:S05]  /*01b0*/  @!P1 LDS R6, [R3] ;  /* 0x0000000003069984 */ /* 0x000fea0000000800 */
[----:B------:R-:W1:Y:S02]  /*01c0*/  @!P1 LDS R5, [R5] ;  /* 0x0000000005059984 */ /* 0x000e640000000800 */
[----:B-1----:R-:W-:-:S05]  /*01d0*/  @!P1 IADD3 R6, PT, PT, R5, R6, RZ ;  /* 0x0000000605069210 */ /* 0x002fca0007ffe0ff */
[----:B------:R1:W-:Y:S01]  /*01e0*/  @!P1 STS [R3], R6 ;  /* 0x0000000603009388 */ /* 0x0003e20000000800 */
[----:B------:R-:W-:Y:S01]  /*01f0*/  BAR.SYNC.DEFER_BLOCKING 0x0 ;  /* 0x0000000000007b1d */ /* 0x000fe20000010000 */
[----:B------:R-:W-:Y:S01]  /*0200*/  ISETP.GT.U32.AND P1, PT, R4, 0x83, PT ;  /* 0x000000830400780c */ /* 0x000fe20003f24070 */
[----:B------:R-:W-:-:S12]  /*0210*/  IMAD.MOV.U32 R4, RZ, RZ, R7 ;  /* 0x000000ffff047224 */ /* 0x000fd800078e0007 */
[----:B-1----:R-:W-:Y:S05]  /*0220*/  @P1 BRA `(.L_x_4) ;  /* 0xfffffffc00d41947 */ /* 0x002fea000383ffff */
.L_x_3:
[----:B------:R-:W-:Y:S05]  /*0230*/  @P0 EXIT ;  /* 0x000000000000094d */ /* 0x000fea0003800000 */
[----:B------:R-:W-:Y:S01]  /*0240*/  LDS R4, [R3+0x80] ;  /* 0x0000800003047984 */ /* 0x000fe20000000800 */
[----:B------:R-:W-:-:S03]  /*0250*/  ISETP.NE.AND P0, PT, R2, RZ, PT ;  /* 0x000000ff0200720c */ /* 0x000fc60003f05270 */
[----:B------:R-:W1:Y:S02]  /*0260*/  LDS R5, [R3] ;  /* 0x0000000003057984 */ /* 0x000e640000000800 */
[----:B-1----:R-:W-:-:S05]  /*0270*/  IADD3 R4, PT, PT, R4, R5, RZ ;  /* 0x0000000504047210 */ /* 0x002fca0007ffe0ff */
[----:B------:R-:W-:Y:S04]  /*0280*/  STS [R3], R4 ;  /* 0x0000000403007388 */ /* 0x000fe80000000800 */
[----:B------:R-:W-:Y:S04]  /*0290*/  LDS R5, [R3+0x40] ;  /* 0x0000400003057984 */ /* 0x000fe80000000800 */
[----:B------:R-:W1:Y:S02]  /*02a0*/  LDS R6, [R3] ;  /* 0x0000000003067984 */ /* 0x000e640000000800 */
[----:B-1----:R-:W-:-:S05]  /*02b0*/  IMAD.IADD R6, R5, 0x1, R6 ;  /* 0x0000000105067824 */ /* 0x002fca00078e0206 */
[----:B------:R-:W-:Y:S04]  /*02c0*/  STS [R3], R6 ;  /* 0x0000000603007388 */ /* 0x000fe80000000800 */
[----:B------:R-:W-:Y:S04]  /*02d0*/  LDS R5, [R3+0x20] ;  /* 0x0000200003057984 */ /* 0x000fe80000000800 */
[----:B0-----:R-:W0:Y:S02]  /*02e0*/  LDS R8, [R3] ;  /* 0x0000000003087984 */ /* 0x001e240000000800 */
[----:B0-----:R-:W-:-:S05]  /*02f0*/  IADD3 R8, PT, PT, R5, R8, RZ ;  /* 0x0000000805087210 */ /* 0x001fca0007ffe0ff */
[----:B------:R-:W-:Y:S04]  /*0300*/  STS [R3], R8 ;  /* 0x0000000803007388 */ /* 0x000fe80000000800 */
[----:B------:R-:W-:Y:S04]  /*0310*/  LDS R5, [R3+0x10] ;  /* 0x0000100003057984 */ /* 0x000fe80000000800 */
[----:B------:R-:W0:Y:S02]  /*0320*/  LDS R10, [R3] ;  /* 0x00000000030a7984 */ /* 0x000e240000000800 */
[----:B0-----:R-:W-:-:S05]  /*0330*/  IMAD.IADD R10, R5, 0x1, R10 ;  /* 0x00000001050a7824 */ /* 0x001fca00078e020a */
[----:B------:R-:W-:Y:S04]  /*0340*/  STS [R3], R10 ;  /* 0x0000000a03007388 */ /* 0x000fe80000000800 */
[----:B------:R-:W-:Y:S04]  /*0350*/  LDS R4, [R3+0x8] ;  /* 0x0000080003047984 */ /* 0x000fe80000000800 */
[----:B------:R-:W0:Y:S02]  /*0360*/  LDS R5, [R3] ;  /* 0x0000000003057984 */ /* 0x000e240000000800 */
[----:B0-----:R-:W-:-:S05]  /*0370*/  IADD3 R4, PT, PT, R4, R5, RZ ;  /* 0x0000000504047210 */ /* 0x001fca0007ffe0ff */
[----:B------:R-:W-:Y:S04]  /*0380*/  STS [R3], R4 ;  /* 0x0000000403007388 */ /* 0x000fe80000000800 */
[----:B------:R-:W-:Y:S04]  /*0390*/  LDS R5, [R3+0x4] ;  /* 0x0000040003057984 */ /* 0x000fe80000000800 */
[----:B------:R-:W0:Y:S02]  /*03a0*/  LDS R6, [R3] ;  /* 0x0000000003067984 */ /* 0x000e240000000800 */
[----:B0-----:R-:W-:-:S05]  /*03b0*/  IMAD.IADD R6, R5, 0x1, R6 ;  /* 0x0000000105067824 */ /* 0x001fca00078e0206 */
        /* <DEDUP_REMOVED lines=10> */
.L_x_5:
        /* <DEDUP_REMOVED lines=10> */
.L_x_7:


//--------------------- .nv.shared._Z7reduce4PiS_j --------------------------
	.section	.nv.shared._Z7reduce4PiS_j,"aw",@nobits
	.sectionflags	@""
	.align	16
	.zero		1024


//--------------------- .nv.shared.reserved.0     --------------------------
	.section	.nv.shared.reserved.0,"aw",@nobits
	.weak		__nv_reservedSMEM_offset_0_alias
	.size		__nv_reservedSMEM_offset_0_alias, 0, 64
	.other		__nv_reservedSMEM_offset_0_alias,@"STO_CUDA_RESERVED_SHARED STV_DEFAULT"
__nv_reservedSMEM_offset_0_alias:
	.zero		0
	.zero		64


//--------------------- .nv.shared._Z3addPiS_     --------------------------
	.section	.nv.shared._Z3addPiS_,"aw",@nobits
	.sectionflags	@""
	.align	16
	.zero		1024


//--------------------- .nv.constant0._Z7reduce4PiS_j --------------------------
	.section	.nv.constant0._Z7reduce4PiS_j,"a",@progbits
	.sectionflags	@""
	.align	4
.nv.constant0._Z7reduce4PiS_j:
	.zero		916


//--------------------- .nv.constant0._Z3addPiS_  --------------------------
	.section	.nv.constant0._Z3addPiS_,"a",@progbits
	.sectionflags	@""
	.align	4
.nv.constant0._Z3addPiS_:
	.zero		912


//--------------------- SYMBOLS --------------------------

	.type		.nv.reservedSmem.offset0,@object
	.size		.nv.reservedSmem.offset0,0x4
	.type		.nv.reservedSmem.cap,@object
	.size		.nv.reservedSmem.cap,0x4
